//
// Generated by NVIDIA NVVM Compiler
//
// Compiler Build ID: CL-36424714
// Cuda compilation tools, release 13.0, V13.0.88
// Based on NVVM 20.0.0
//

.version 9.0
.target sm_100
.address_size 64

	// .globl	_Z18dot_product_kernelPKfS0_iPf
// _ZZ18dot_product_kernelPKfS0_iPfE6shared has been demoted

.visible .entry _Z18dot_product_kernelPKfS0_iPf(
	.param .u64 .ptr .align 1 _Z18dot_product_kernelPKfS0_iPf_param_0,
	.param .u64 .ptr .align 1 _Z18dot_product_kernelPKfS0_iPf_param_1,
	.param .u32 _Z18dot_product_kernelPKfS0_iPf_param_2,
	.param .u64 .ptr .align 1 _Z18dot_product_kernelPKfS0_iPf_param_3
)
{
	.reg .pred 	%p<20>;
	.reg .b32 	%r<58>;
	.reg .b32 	%f<52>;
	.reg .b64 	%rd<20>;
	// demoted variable
	.shared .align 4 .b8 _ZZ18dot_product_kernelPKfS0_iPfE6shared[32];
	ld.param.u64 	%rd4, [_Z18dot_product_kernelPKfS0_iPf_param_0];
	ld.param.u64 	%rd5, [_Z18dot_product_kernelPKfS0_iPf_param_1];
	ld.param.u32 	%r13, [_Z18dot_product_kernelPKfS0_iPf_param_2];
	ld.param.u64 	%rd3, [_Z18dot_product_kernelPKfS0_iPf_param_3];
	cvta.to.global.u64 	%rd1, %rd5;
	cvta.to.global.u64 	%rd2, %rd4;
	mov.u32 	%r14, %ctaid.x;
	mov.u32 	%r15, %ntid.x;
	mov.u32 	%r1, %tid.x;
	mad.lo.s32 	%r56, %r14, %r15, %r1;
	mov.u32 	%r16, %nctaid.x;
	mul.lo.s32 	%r3, %r16, %r15;
	setp.ge.s32 	%p1, %r56, %r13;
	mov.f32 	%f51, 0f00000000;
	@%p1 bra 	$L__BB0_7;
	add.s32 	%r17, %r56, %r3;
	max.s32 	%r18, %r13, %r17;
	setp.lt.s32 	%p2, %r17, %r13;
	selp.u32 	%r19, 1, 0, %p2;
	add.s32 	%r20, %r17, %r19;
	sub.s32 	%r21, %r18, %r20;
	div.u32 	%r22, %r21, %r3;
	add.s32 	%r4, %r22, %r19;
	and.b32  	%r23, %r4, 3;
	setp.eq.s32 	%p3, %r23, 3;
	mov.f32 	%f51, 0f00000000;
	@%p3 bra 	$L__BB0_4;
	add.s32 	%r24, %r4, 1;
	and.b32  	%r25, %r24, 3;
	neg.s32 	%r54, %r25;
	mov.f32 	%f51, 0f00000000;
$L__BB0_3:
	.pragma "nounroll";
	mul.wide.s32 	%rd6, %r56, 4;
	add.s64 	%rd7, %rd1, %rd6;
	add.s64 	%rd8, %rd2, %rd6;
	ld.global.nc.f32 	%f14, [%rd8];
	ld.global.nc.f32 	%f15, [%rd7];
	fma.rn.f32 	%f51, %f14, %f15, %f51;
	add.s32 	%r56, %r56, %r3;
	add.s32 	%r54, %r54, 1;
	setp.ne.s32 	%p4, %r54, 0;
	@%p4 bra 	$L__BB0_3;
$L__BB0_4:
	setp.lt.u32 	%p5, %r4, 3;
	@%p5 bra 	$L__BB0_7;
	mul.wide.s32 	%rd12, %r3, 4;
	shl.b32 	%r26, %r3, 2;
$L__BB0_6:
	mul.wide.s32 	%rd9, %r56, 4;
	add.s64 	%rd10, %rd2, %rd9;
	ld.global.nc.f32 	%f16, [%rd10];
	add.s64 	%rd11, %rd1, %rd9;
	ld.global.nc.f32 	%f17, [%rd11];
	fma.rn.f32 	%f18, %f16, %f17, %f51;
	add.s64 	%rd13, %rd10, %rd12;
	ld.global.nc.f32 	%f19, [%rd13];
	add.s64 	%rd14, %rd11, %rd12;
	ld.global.nc.f32 	%f20, [%rd14];
	fma.rn.f32 	%f21, %f19, %f20, %f18;
	add.s64 	%rd15, %rd13, %rd12;
	ld.global.nc.f32 	%f22, [%rd15];
	add.s64 	%rd16, %rd14, %rd12;
	ld.global.nc.f32 	%f23, [%rd16];
	fma.rn.f32 	%f24, %f22, %f23, %f21;
	add.s64 	%rd17, %rd15, %rd12;
	ld.global.nc.f32 	%f25, [%rd17];
	add.s64 	%rd18, %rd16, %rd12;
	ld.global.nc.f32 	%f26, [%rd18];
	fma.rn.f32 	%f51, %f25, %f26, %f24;
	add.s32 	%r56, %r26, %r56;
	setp.lt.s32 	%p6, %r56, %r13;
	@%p6 bra 	$L__BB0_6;
$L__BB0_7:
	mov.b32 	%r27, %f51;
	shfl.sync.down.b32	%r28|%p7, %r27, 16, 31, -1;
	mov.b32 	%f27, %r28;
	add.f32 	%f28, %f51, %f27;
	mov.b32 	%r29, %f28;
	shfl.sync.down.b32	%r30|%p8, %r29, 8, 31, -1;
	mov.b32 	%f29, %r30;
	add.f32 	%f30, %f28, %f29;
	mov.b32 	%r31, %f30;
	shfl.sync.down.b32	%r32|%p9, %r31, 4, 31, -1;
	mov.b32 	%f31, %r32;
	add.f32 	%f32, %f30, %f31;
	mov.b32 	%r33, %f32;
	shfl.sync.down.b32	%r34|%p10, %r33, 2, 31, -1;
	mov.b32 	%f33, %r34;
	add.f32 	%f34, %f32, %f33;
	mov.b32 	%r35, %f34;
	shfl.sync.down.b32	%r36|%p11, %r35, 1, 31, -1;
	mov.b32 	%f35, %r36;
	add.f32 	%f8, %f34, %f35;
	and.b32  	%r37, %r1, 31;
	setp.ne.s32 	%p12, %r37, 0;
	@%p12 bra 	$L__BB0_9;
	shr.u32 	%r38, %r1, 3;
	mov.u32 	%r39, _ZZ18dot_product_kernelPKfS0_iPfE6shared;
	add.s32 	%r40, %r39, %r38;
	st.shared.f32 	[%r40], %f8;
$L__BB0_9:
	bar.sync 	0;
	setp.gt.u32 	%p13, %r1, 7;
	@%p13 bra 	$L__BB0_12;
	shl.b32 	%r41, %r1, 2;
	mov.u32 	%r42, _ZZ18dot_product_kernelPKfS0_iPfE6shared;
	add.s32 	%r43, %r42, %r41;
	ld.shared.f32 	%f36, [%r43];
	mov.b32 	%r44, %f36;
	shfl.sync.down.b32	%r45|%p14, %r44, 16, 31, -1;
	mov.b32 	%f37, %r45;
	add.f32 	%f38, %f36, %f37;
	mov.b32 	%r46, %f38;
	shfl.sync.down.b32	%r47|%p15, %r46, 8, 31, -1;
	mov.b32 	%f39, %r47;
	add.f32 	%f40, %f38, %f39;
	mov.b32 	%r48, %f40;
	shfl.sync.down.b32	%r49|%p16, %r48, 4, 31, -1;
	mov.b32 	%f41, %r49;
	add.f32 	%f42, %f40, %f41;
	mov.b32 	%r50, %f42;
	shfl.sync.down.b32	%r51|%p17, %r50, 2, 31, -1;
	mov.b32 	%f43, %r51;
	add.f32 	%f44, %f42, %f43;
	mov.b32 	%r52, %f44;
	shfl.sync.down.b32	%r53|%p18, %r52, 1, 31, -1;
	mov.b32 	%f45, %r53;
	add.f32 	%f9, %f44, %f45;
	setp.ne.s32 	%p19, %r1, 0;
	@%p19 bra 	$L__BB0_12;
	cvta.to.global.u64 	%rd19, %rd3;
	atom.global.add.f32 	%f46, [%rd19], %f9;
$L__BB0_12:
	ret;

}


// ===== COMPILED SASS (sm_100) =====

	.target	sm_100

	.elftype	@"ET_EXEC"


//--------------------- .note.nv.tkinfo           --------------------------
	.section	.note.nv.tkinfo,"",@"SHT_NOTE"
	.sectionflags	@"SHF_NOTE_NV_TKINFO"
	.tkinfo
        /*0018*/ 	.word	0x00000002
        /*0030*/ 	.string	""
        /*0030*/ 	.string	"ptxas"
        /*0030*/ 	.string	"Cuda compilation tools, release 13.0, V13.0.88"
        /*0030*/ 	.string	"Build cuda_13.0.r13.0/compiler.36424714_0"
        /*0030*/ 	.string	"-arch sm_100 -m 64 "



//--------------------- .note.nv.cuinfo           --------------------------
	.section	.note.nv.cuinfo,"",@"SHT_NOTE"
	.sectionflags	@"SHF_NOTE_NV_CUINFO"
        /*0018*/ 	.short	0x0002
        /*001a*/ 	.short	0x0064
        /*001c*/ 	.short	0x0082
	.zero		2


//--------------------- .nv.info                  --------------------------
	.section	.nv.info,"",@"SHT_CUDA_INFO"
	.align	4


	//----- nvinfo : EIATTR_REGCOUNT
	.align		4
        /*0000*/ 	.byte	0x04, 0x2f
        /*0002*/ 	.short	(.L_1 - .L_0)
	.align		4
.L_0:
        /*0004*/ 	.word	index@(_Z18dot_product_kernelPKfS0_iPf)
        /*0008*/ 	.word	0x00000018


	//----- nvinfo : EIATTR_FRAME_SIZE
	.align		4
.L_1:
        /*000c*/ 	.byte	0x04, 0x11
        /*000e*/ 	.short	(.L_3 - .L_2)
	.align		4
.L_2:
        /*0010*/ 	.word	index@(_Z18dot_product_kernelPKfS0_iPf)
        /*0014*/ 	.word	0x00000000


	//----- nvinfo : EIATTR_MIN_STACK_SIZE
	.align		4
.L_3:
        /*0018*/ 	.byte	0x04, 0x12
        /*001a*/ 	.short	(.L_5 - .L_4)
	.align		4
.L_4:
        /*001c*/ 	.word	index@(_Z18dot_product_kernelPKfS0_iPf)
        /*0020*/ 	.word	0x00000000
.L_5:


//--------------------- .nv.compat                --------------------------
	.section	.nv.compat,"",@"SHT_CUDA_COMPAT_INFO"
	.align	4
        /*0000*/ 	.byte	0x02, 0x09, 0x00, 0x00, 0x02, 0x02, 0x01, 0x00, 0x02, 0x05, 0x05, 0x00, 0x03, 0x07, 0x01, 0x01
        /*0010*/ 	.byte	0x02, 0x03, 0x00, 0x00, 0x02, 0x06, 0x01, 0x00, 0x04, 0x0b, 0x08, 0x00, 0x09, 0x00, 0x00, 0x00
        /*0020*/ 	.byte	0x00, 0x00, 0x00, 0x00


//--------------------- .nv.info._Z18dot_product_kernelPKfS0_iPf --------------------------
	.section	.nv.info._Z18dot_product_kernelPKfS0_iPf,"",@"SHT_CUDA_INFO"
	.sectionflags	@""
	.align	4


	//----- nvinfo : EIATTR_CUDA_API_VERSION
	.align		4
        /*0000*/ 	.byte	0x04, 0x37
        /*0002*/ 	.short	(.L_7 - .L_6)
.L_6:
        /*0004*/ 	.word	0x00000082


	//----- nvinfo : EIATTR_KPARAM_INFO
	.align		4
.L_7:
        /*0008*/ 	.byte	0x04, 0x17
        /*000a*/ 	.short	(.L_9 - .L_8)
.L_8:
        /*000c*/ 	.word	0x00000000
        /*0010*/ 	.short	0x0003
        /*0012*/ 	.short	0x0018
        /*0014*/ 	.byte	0x00, 0xf5, 0x21, 0x00


	//----- nvinfo : EIATTR_KPARAM_INFO
	.align		4
.L_9:
        /*0018*/ 	.byte	0x04, 0x17
        /*001a*/ 	.short	(.L_11 - .L_10)
.L_10:
        /*001c*/ 	.word	0x00000000
        /*0020*/ 	.short	0x0002
        /*0022*/ 	.short	0x0010
        /*0024*/ 	.byte	0x00, 0xf0, 0x11, 0x00


	//----- nvinfo : EIATTR_KPARAM_INFO
	.align		4
.L_11:
        /*0028*/ 	.byte	0x04, 0x17
        /*002a*/ 	.short	(.L_13 - .L_12)
.L_12:
        /*002c*/ 	.word	0x00000000
        /*0030*/ 	.short	0x0001
        /*0032*/ 	.short	0x0008
        /*0034*/ 	.byte	0x00, 0xf5, 0x21, 0x00


	//----- nvinfo : EIATTR_KPARAM_INFO
	.align		4
.L_13:
        /*0038*/ 	.byte	0x04, 0x17
        /*003a*/ 	.short	(.L_15 - .L_14)
.L_14:
        /*003c*/ 	.word	0x00000000
        /*0040*/ 	.short	0x0000
        /*0042*/ 	.short	0x0000
        /*0044*/ 	.byte	0x00, 0xf5, 0x21, 0x00


	//----- nvinfo : EIATTR_SPARSE_MMA_MASK
	.align		4
.L_15:
        /*0048*/ 	.byte	0x03, 0x50
        /*004a*/ 	.short	0x0000


	//----- nvinfo : EIATTR_MAXREG_COUNT
	.align		4
        /*004c*/ 	.byte	0x03, 0x1b
        /*004e*/ 	.short	0x00ff


	//----- nvinfo : EIATTR_NUM_BARRIERS
	.align		4
        /*0050*/ 	.byte	0x02, 0x4c
        /*0052*/ 	.byte	0x01
	.zero		1


	//----- nvinfo : EIATTR_MERCURY_ISA_VERSION
	.align		4
        /*0054*/ 	.byte	0x03, 0x5f
        /*0056*/ 	.short	0x0101


	//----- nvinfo : EIATTR_COOP_GROUP_MASK_REGIDS
	.align		4
        /*0058*/ 	.byte	0x04, 0x29
        /*005a*/ 	.short	(.L_17 - .L_16)


	//   ....[0]....
.L_16:
        /*005c*/ 	.word	0xffffffff


	//   ....[1]....
        /*0060*/ 	.word	0xffffffff


	//   ....[2]....
        /*0064*/ 	.word	0xffffffff


	//   ....[3]....
        /*0068*/ 	.word	0xffffffff


	//   ....[4]....
        /*006c*/ 	.word	0xffffffff


	//   ....[5]....
        /*0070*/ 	.word	0xffffffff


	//   ....[6]....
        /*0074*/ 	.word	0xffffffff


	//   ....[7]....
        /*0078*/ 	.word	0xffffffff


	//   ....[8]....
        /*007c*/ 	.word	0xffffffff


	//   ....[9]....
        /*0080*/ 	.word	0xffffffff


	//----- nvinfo : EIATTR_COOP_GROUP_INSTR_OFFSETS
	.align		4
.L_17:
        /*0084*/ 	.byte	0x04, 0x28
        /*0086*/ 	.short	(.L_19 - .L_18)


	//   ....[0]....
.L_18:
        /*0088*/ 	.word	0x00000560


	//   ....[1]....
        /*008c*/ 	.word	0x000005c0


	//   ....[2]....
        /*0090*/ 	.word	0x00000600


	//   ....[3]....
        /*0094*/ 	.word	0x00000620


	//   ....[4]....
        /*0098*/ 	.word	0x00000640


	//   ....[5]....
        /*009c*/ 	.word	0x000006f0


	//   ....[6]....
        /*00a0*/ 	.word	0x00000710


	//   ....[7]....
        /*00a4*/ 	.word	0x00000730


	//   ....[8]....
        /*00a8*/ 	.word	0x00000750


	//   ....[9]....
        /*00ac*/ 	.word	0x00000770


	//----- nvinfo : EIATTR_VRC_CTA_INIT_COUNT
	.align		4
.L_19:
        /*00b0*/ 	.byte	0x02, 0x4a
	.zero		1
	.zero		1


	//----- nvinfo : EIATTR_EXIT_INSTR_OFFSETS
	.align		4
        /*00b4*/ 	.byte	0x04, 0x1c
        /*00b6*/ 	.short	(.L_21 - .L_20)


	//   ....[0]....
.L_20:
        /*00b8*/ 	.word	0x00000680


	//   ....[1]....
        /*00bc*/ 	.word	0x00000780


	//   ....[2]....
        /*00c0*/ 	.word	0x000007c0


	//----- nvinfo : EIATTR_CRS_STACK_SIZE
	.align		4
.L_21:
        /*00c4*/ 	.byte	0x04, 0x1e
        /*00c6*/ 	.short	(.L_23 - .L_22)
.L_22:
        /*00c8*/ 	.word	0x00000000


	//----- nvinfo : EIATTR_CBANK_PARAM_SIZE
	.align		4
.L_23:
        /*00cc*/ 	.byte	0x03, 0x19
        /*00ce*/ 	.short	0x0020


	//----- nvinfo : EIATTR_PARAM_CBANK
	.align		4
        /*00d0*/ 	.byte	0x04, 0x0a
        /*00d2*/ 	.short	(.L_25 - .L_24)
	.align		4
.L_24:
        /*00d4*/ 	.word	index@(.nv.constant0._Z18dot_product_kernelPKfS0_iPf)
        /*00d8*/ 	.short	0x0380
        /*00da*/ 	.short	0x0020


	//----- nvinfo : EIATTR_SW_WAR
	.align		4
.L_25:
        /*00dc*/ 	.byte	0x04, 0x36
        /*00de*/ 	.short	(.L_27 - .L_26)
.L_26:
        /*00e0*/ 	.word	0x00000008
.L_27:


//--------------------- .nv.callgraph             --------------------------
	.section	.nv.callgraph,"",@"SHT_CUDA_CALLGRAPH"
	.align	4
	.sectionentsize	8
	.align		4
        /*0000*/ 	.word	0x00000000
	.align		4
        /*0004*/ 	.word	0xffffffff
	.align		4
        /*0008*/ 	.word	0x00000000
	.align		4
        /*000c*/ 	.word	0xfffffffe
	.align		4
        /*0010*/ 	.word	0x00000000
	.align		4
        /*0014*/ 	.word	0xfffffffd
	.align		4
        /*0018*/ 	.word	0x00000000
	.align		4
        /*001c*/ 	.word	0xfffffffc


//--------------------- .text._Z18dot_product_kernelPKfS0_iPf --------------------------
	.section	.text._Z18dot_product_kernelPKfS0_iPf,"ax",@progbits
	.align	128
        .global         _Z18dot_product_kernelPKfS0_iPf
        .type           _Z18dot_product_kernelPKfS0_iPf,@function
        .size           _Z18dot_product_kernelPKfS0_iPf,(.L_x_7 - _Z18dot_product_kernelPKfS0_iPf)
        .other          _Z18dot_product_kernelPKfS0_iPf,@"STO_CUDA_ENTRY STV_DEFAULT"
_Z18dot_product_kernelPKfS0_iPf:
.text._Z18dot_product_kernelPKfS0_iPf:
[----:B------:R-:W-:Y:S01]  /*0000*/  LDC R1, c[0x0][0x37c] ;  /* 0x0000df00ff017b82 */ /* 0x000fe20000000800 */
[----:B------:R-:W0:Y:S07]  /*0010*/  S2R R0, SR_TID.X ;  /* 0x0000000000007919 */ /* 0x000e2e0000002100 */
[----:B------:R-:W0:Y:S01]  /*0020*/  S2UR UR4, SR_CTAID.X ;  /* 0x00000000000479c3 */ /* 0x000e220000002500 */
[----:B------:R-:W1:Y:S01]  /*0030*/  LDCU UR8, c[0x0][0x390] ;  /* 0x00007200ff0877ac */ /* 0x000e620008000800 */
[----:B------:R-:W-:Y:S01]  /*0040*/  BSSY.RECONVERGENT B0, `(.L_x_0) ;  /* 0x0000051000007945 */ /* 0x000fe20003800200 */
[----:B------:R-:W-:Y:S01]  /*0050*/  HFMA2 R4, -RZ, RZ, 0, 0 ;  /* 0x00000000ff047431 */ /* 0x000fe200000001ff */
[----:B------:R-:W2:Y:S04]  /*0060*/  LDCU.64 UR6, c[0x0][0x358] ;  /* 0x00006b00ff0677ac */ /* 0x000ea80008000a00 */
[----:B------:R-:W0:Y:S01]  /*0070*/  LDC R3, c[0x0][0x360] ;  /* 0x0000d800ff037b82 */ /* 0x000e220000000800 */
[----:B------:R-:W3:Y:S01]  /*0080*/  LDCU UR5, c[0x0][0x370] ;  /* 0x00006e00ff0577ac */ /* 0x000ee20008000800 */
[----:B0-----:R-:W-:-:S02]  /*0090*/  IMAD R2, R3, UR4, R0 ;  /* 0x0000000403027c24 */ /* 0x001fc4000f8e0200 */
[----:B---3--:R-:W-:-:S03]  /*00a0*/  IMAD R3, R3, UR5, RZ ;  /* 0x0000000503037c24 */ /* 0x008fc6000f8e02ff */
[----:B-1----:R-:W-:-:S13]  /*00b0*/  ISETP.GE.AND P0, PT, R2, UR8, PT ;  /* 0x0000000802007c0c */ /* 0x002fda000bf06270 */
[----:B--2---:R-:W-:Y:S05]  /*00c0*/  @P0 BRA `(.L_x_1) ;  /* 0x0000000400200947 */ /* 0x004fea0003800000 */
[----:B------:R-:W0:Y:S01]  /*00d0*/  I2F.U32.RP R9, R3 ;  /* 0x0000000300097306 */ /* 0x000e220000209000 */
[C---:B------:R-:W-:Y:S01]  /*00e0*/  IMAD.IADD R6, R3.reuse, 0x1, R2 ;  /* 0x0000000103067824 */ /* 0x040fe200078e0202 */
[----:B------:R-:W-:Y:S01]  /*00f0*/  IADD3 R11, PT, PT, RZ, -R3, RZ ;  /* 0x80000003ff0b7210 */ /* 0x000fe20007ffe0ff */
[----:B------:R-:W-:Y:S01]  /*0100*/  BSSY.RECONVERGENT B1, `(.L_x_2) ;  /* 0x000002a000017945 */ /* 0x000fe20003800200 */
[----:B------:R-:W-:Y:S02]  /*0110*/  ISETP.NE.U32.AND P2, PT, R3, RZ, PT ;  /* 0x000000ff0300720c */ /* 0x000fe40003f45070 */
[C---:B------:R-:W-:Y:S02]  /*0120*/  ISETP.GE.AND P0, PT, R6.reuse, UR8, PT ;  /* 0x0000000806007c0c */ /* 0x040fe4000bf06270 */
[----:B------:R-:W-:Y:S02]  /*0130*/  VIMNMX R7, PT, PT, R6, UR8, !PT ;  /* 0x0000000806077c48 */ /* 0x000fe4000ffe0100 */
[----:B------:R-:W-:-:S04]  /*0140*/  SEL R8, RZ, 0x1, P0 ;  /* 0x00000001ff087807 */ /* 0x000fc80000000000 */
[----:B------:R-:W-:Y:S01]  /*0150*/  IADD3 R6, PT, PT, R7, -R6, -R8 ;  /* 0x8000000607067210 */ /* 0x000fe20007ffe808 */
[----:B0-----:R-:W0:Y:S02]  /*0160*/  MUFU.RCP R9, R9 ;  /* 0x0000000900097308 */ /* 0x001e240000001000 */
[----:B0-----:R-:W-:-:S06]  /*0170*/  IADD3 R4, PT, PT, R9, 0xffffffe, RZ ;  /* 0x0ffffffe09047810 */ /* 0x001fcc0007ffe0ff */
[----:B------:R0:W1:Y:S02]  /*0180*/  F2I.FTZ.U32.TRUNC.NTZ R5, R4 ;  /* 0x0000000400057305 */ /* 0x000064000021f000 */
[----:B0-----:R-:W-:Y:S01]  /*0190*/  MOV R4, RZ ;  /* 0x000000ff00047202 */ /* 0x001fe20000000f00 */
[----:B-1----:R-:W-:-:S04]  /*01a0*/  IMAD R11, R11, R5, RZ ;  /* 0x000000050b0b7224 */ /* 0x002fc800078e02ff */
[----:B------:R-:W-:-:S06]  /*01b0*/  IMAD.HI.U32 R5, R5, R11, R4 ;  /* 0x0000000b05057227 */ /* 0x000fcc00078e0004 */
[----:B------:R-:W-:-:S05]  /*01c0*/  IMAD.HI.U32 R5, R5, R6, RZ ;  /* 0x0000000605057227 */ /* 0x000fca00078e00ff */
[----:B------:R-:W-:-:S05]  /*01d0*/  IADD3 R4, PT, PT, -R5, RZ, RZ ;  /* 0x000000ff05047210 */ /* 0x000fca0007ffe1ff */
[----:B------:R-:W-:-:S05]  /*01e0*/  IMAD R6, R3, R4, R6 ;  /* 0x0000000403067224 */ /* 0x000fca00078e0206 */
[----:B------:R-:W-:-:S13]  /*01f0*/  ISETP.GE.U32.AND P0, PT, R6, R3, PT ;  /* 0x000000030600720c */ /* 0x000fda0003f06070 */
[----:B------:R-:W-:Y:S01]  /*0200*/  @P0 IMAD.IADD R6, R6, 0x1, -R3 ;  /* 0x0000000106060824 */ /* 0x000fe200078e0a03 */
[----:B------:R-:W-:-:S04]  /*0210*/  @P0 IADD3 R5, PT, PT, R5, 0x1, RZ ;  /* 0x0000000105050810 */ /* 0x000fc80007ffe0ff */
[----:B------:R-:W-:-:S13]  /*0220*/  ISETP.GE.U32.AND P1, PT, R6, R3, PT ;  /* 0x000000030600720c */ /* 0x000fda0003f26070 */
[----:B------:R-:W-:Y:S02]  /*0230*/  @P1 IADD3 R5, PT, PT, R5, 0x1, RZ ;  /* 0x0000000105051810 */ /* 0x000fe40007ffe0ff */
[----:B------:R-:W-:-:S05]  /*0240*/  @!P2 LOP3.LUT R5, RZ, R3, RZ, 0x33, !PT ;  /* 0x00000003ff05a212 */ /* 0x000fca00078e33ff */
[----:B------:R-:W-:-:S05]  /*0250*/  IMAD.IADD R5, R8, 0x1, R5 ;  /* 0x0000000108057824 */ /* 0x000fca00078e0205 */
[C---:B------:R-:W-:Y:S02]  /*0260*/  LOP3.LUT R4, R5.reuse, 0x3, RZ, 0xc0, !PT ;  /* 0x0000000305047812 */ /* 0x040fe400078ec0ff */
[----:B------:R-:W-:Y:S02]  /*0270*/  ISETP.GE.U32.AND P1, PT, R5, 0x3, PT ;  /* 0x000000030500780c */ /* 0x000fe40003f26070 */
[----:B------:R-:W-:Y:S02]  /*0280*/  ISETP.NE.AND P0, PT, R4, 0x3, PT ;  /* 0x000000030400780c */ /* 0x000fe40003f05270 */
[----:B------:R-:W-:-:S11]  /*0290*/  MOV R4, RZ ;  /* 0x000000ff00047202 */ /* 0x000fd60000000f00 */
[----:B------:R-:W-:Y:S05]  /*02a0*/  @!P0 BRA `(.L_x_3) ;  /* 0x00000000003c8947 */ /* 0x000fea0003800000 */
[----:B------:R-:W0:Y:S01]  /*02b0*/  LDC.64 R12, c[0x0][0x380] ;  /* 0x0000e000ff0c7b82 */ /* 0x000e220000000a00 */
[----:B------:R-:W-:-:S04]  /*02c0*/  IADD3 R4, PT, PT, R5, 0x1, RZ ;  /* 0x0000000105047810 */ /* 0x000fc80007ffe0ff */
[----:B------:R-:W-:Y:S02]  /*02d0*/  LOP3.LUT R5, R4, 0x3, RZ, 0xc0, !PT ;  /* 0x0000000304057812 */ /* 0x000fe400078ec0ff */
[----:B------:R-:W-:Y:S01]  /*02e0*/  MOV R4, RZ ;  /* 0x000000ff00047202 */ /* 0x000fe20000000f00 */
[----:B------:R-:W1:Y:S02]  /*02f0*/  LDC.64 R10, c[0x0][0x388] ;  /* 0x0000e200ff0a7b82 */ /* 0x000e640000000a00 */
[----:B------:R-:W-:-:S07]  /*0300*/  IMAD.MOV R5, RZ, RZ, -R5 ;  /* 0x000000ffff057224 */ /* 0x000fce00078e0a05 */
.L_x_4:
[----:B-1----:R-:W-:-:S04]  /*0310*/  IMAD.WIDE R6, R2, 0x4, R10 ;  /* 0x0000000402067825 */ /* 0x002fc800078e020a */
[----:B0-----:R-:W-:Y:S02]  /*0320*/  IMAD.WIDE R8, R2, 0x4, R12 ;  /* 0x0000000402087825 */ /* 0x001fe400078e020c */
[----:B------:R-:W2:Y:S04]  /*0330*/  LDG.E.CONSTANT R6, desc[UR6][R6.64] ;  /* 0x0000000606067981 */ /* 0x000ea8000c1e9900 */
[----:B------:R-:W2:Y:S01]  /*0340*/  LDG.E.CONSTANT R9, desc[UR6][R8.64] ;  /* 0x0000000608097981 */ /* 0x000ea2000c1e9900 */
[----:B------:R-:W-:Y:S02]  /*0350*/  IADD3 R5, PT, PT, R5, 0x1, RZ ;  /* 0x0000000105057810 */ /* 0x000fe40007ffe0ff */
[----:B------:R-:W-:Y:S02]  /*0360*/  IADD3 R2, PT, PT, R3, R2, RZ ;  /* 0x0000000203027210 */ /* 0x000fe40007ffe0ff */
[----:B------:R-:W-:Y:S01]  /*0370*/  ISETP.NE.AND P0, PT, R5, RZ, PT ;  /* 0x000000ff0500720c */ /* 0x000fe20003f05270 */
[----:B--2---:R-:W-:-:S12]  /*0380*/  FFMA R4, R9, R6, R4 ;  /* 0x0000000609047223 */ /* 0x004fd80000000004 */
[----:B------:R-:W-:Y:S05]  /*0390*/  @P0 BRA `(.L_x_4) ;  /* 0xfffffffc00dc0947 */ /* 0x000fea000383ffff */
.L_x_3:
[----:B------:R-:W-:Y:S05]  /*03a0*/  BSYNC.RECONVERGENT B1 ;  /* 0x0000000000017941 */ /* 0x000fea0003800200 */
.L_x_2:
[----:B------:R-:W-:Y:S05]  /*03b0*/  @!P1 BRA `(.L_x_1) ;  /* 0x0000000000649947 */ /* 0x000fea0003800000 */
.L_x_5:
[----:B------:R-:W0:Y:S08]  /*03c0*/  LDC.64 R6, c[0x0][0x380] ;  /* 0x0000e000ff067b82 */ /* 0x000e300000000a00 */
[----:B------:R-:W1:Y:S01]  /*03d0*/  LDC.64 R8, c[0x0][0x388] ;  /* 0x0000e200ff087b82 */ /* 0x000e620000000a00 */
[----:B0-----:R-:W-:-:S04]  /*03e0*/  IMAD.WIDE R18, R2, 0x4, R6 ;  /* 0x0000000402127825 */ /* 0x001fc800078e0206 */
[----:B-1----:R-:W-:-:S04]  /*03f0*/  IMAD.WIDE R20, R2, 0x4, R8 ;  /* 0x0000000402147825 */ /* 0x002fc800078e0208 */
[C---:B------:R-:W-:Y:S02]  /*0400*/  IMAD.WIDE R8, R3.reuse, 0x4, R18 ;  /* 0x0000000403087825 */ /* 0x040fe400078e0212 */
[----:B------:R-:W2:Y:S02]  /*0410*/  LDG.E.CONSTANT R19, desc[UR6][R18.64] ;  /* 0x0000000612137981 */ /* 0x000ea4000c1e9900 */
[C---:B------:R-:W-:Y:S02]  /*0420*/  IMAD.WIDE R10, R3.reuse, 0x4, R20 ;  /* 0x00000004030a7825 */ /* 0x040fe400078e0214 */
[----:B------:R-:W2:Y:S02]  /*0430*/  LDG.E.CONSTANT R20, desc[UR6][R20.64] ;  /* 0x0000000614147981 */ /* 0x000ea4000c1e9900 */
[C---:B------:R-:W-:Y:S02]  /*0440*/  IMAD.WIDE R12, R3.reuse, 0x4, R8 ;  /* 0x00000004030c7825 */ /* 0x040fe400078e0208 */
[----:B------:R-:W3:Y:S02]  /*0450*/  LDG.E.CONSTANT R8, desc[UR6][R8.64] ;  /* 0x0000000608087981 */ /* 0x000ee4000c1e9900 */
[----:B------:R-:W-:-:S02]  /*0460*/  IMAD.WIDE R6, R3, 0x4, R10 ;  /* 0x0000000403067825 */ /* 0x000fc400078e020a */
[----:B------:R-:W3:Y:S02]  /*0470*/  LDG.E.CONSTANT R11, desc[UR6][R10.64] ;  /* 0x000000060a0b7981 */ /* 0x000ee4000c1e9900 */
[C---:B------:R-:W-:Y:S02]  /*0480*/  IMAD.WIDE R14, R3.reuse, 0x4, R12 ;  /* 0x00000004030e7825 */ /* 0x040fe400078e020c */
[----:B------:R-:W4:Y:S02]  /*0490*/  LDG.E.CONSTANT R5, desc[UR6][R12.64] ;  /* 0x000000060c057981 */ /* 0x000f24000c1e9900 */
[C---:B------:R-:W-:Y:S02]  /*04a0*/  IMAD.WIDE R16, R3.reuse, 0x4, R6 ;  /* 0x0000000403107825 */ /* 0x040fe400078e0206 */
[----:B------:R-:W4:Y:S04]  /*04b0*/  LDG.E.CONSTANT R6, desc[UR6][R6.64] ;  /* 0x0000000606067981 */ /* 0x000f28000c1e9900 */
[----:B------:R-:W5:Y:S04]  /*04c0*/  LDG.E.CONSTANT R15, desc[UR6][R14.64] ;  /* 0x000000060e0f7981 */ /* 0x000f68000c1e9900 */
[----:B------:R-:W5:Y:S01]  /*04d0*/  LDG.E.CONSTANT R16, desc[UR6][R16.64] ;  /* 0x0000000610107981 */ /* 0x000f62000c1e9900 */
[----:B------:R-:W-:-:S04]  /*04e0*/  LEA R2, R3, R2, 0x2 ;  /* 0x0000000203027211 */ /* 0x000fc800078e10ff */
[----:B------:R-:W-:Y:S01]  /*04f0*/  ISETP.GE.AND P0, PT, R2, UR8, PT ;  /* 0x0000000802007c0c */ /* 0x000fe2000bf06270 */
[----:B--2---:R-:W-:-:S04]  /*0500*/  FFMA R19, R19, R20, R4 ;  /* 0x0000001413137223 */ /* 0x004fc80000000004 */
[----:B---3--:R-:W-:-:S04]  /*0510*/  FFMA R4, R8, R11, R19 ;  /* 0x0000000b08047223 */ /* 0x008fc80000000013 */
[----:B----4-:R-:W-:-:S04]  /*0520*/  FFMA R4, R5, R6, R4 ;  /* 0x0000000605047223 */ /* 0x010fc80000000004 */
[----:B-----5:R-:W-:Y:S01]  /*0530*/  FFMA R4, R15, R16, R4 ;  /* 0x000000100f047223 */ /* 0x020fe20000000004 */
[----:B------:R-:W-:Y:S06]  /*0540*/  @!P0 BRA `(.L_x_5) ;  /* 0xfffffffc009c8947 */ /* 0x000fec000383ffff */
.L_x_1:
[----:B------:R-:W-:Y:S05]  /*0550*/  BSYNC.RECONVERGENT B0 ;  /* 0x0000000000007941 */ /* 0x000fea0003800200 */
.L_x_0:
[----:B------:R-:W0:Y:S01]  /*0560*/  SHFL.DOWN PT, R3, R4, 0x10, 0x1f ;  /* 0x0a001f0004037f89 */ /* 0x000e2200000e0000 */
[C---:B------:R-:W-:Y:S02]  /*0570*/  LOP3.LUT P0, RZ, R0.reuse, 0x1f, RZ, 0xc0, !PT ;  /* 0x0000001f00ff7812 */ /* 0x040fe4000780c0ff */
[----:B------:R-:W-:-:S11]  /*0580*/  ISETP.GT.U32.AND P1, PT, R0, 0x7, PT ;  /* 0x000000070000780c */ /* 0x000fd60003f24070 */
[----:B------:R-:W1:Y:S01]  /*0590*/  @!P0 S2R R9, SR_CgaCtaId ;  /* 0x0000000000098919 */ /* 0x000e620000008800 */
[----:B0-----:R-:W-:Y:S01]  /*05a0*/  FADD R3, R3, R4 ;  /* 0x0000000403037221 */ /* 0x001fe20000000000 */
[----:B------:R-:W-:-:S04]  /*05b0*/  @!P0 MOV R4, 0x400 ;  /* 0x0000040000048802 */ /* 0x000fc80000000f00 */
[----:B------:R-:W0:Y:S01]  /*05c0*/  SHFL.DOWN PT, R2, R3, 0x8, 0x1f ;  /* 0x09001f0003027f89 */ /* 0x000e2200000e0000 */
[----:B-1----:R-:W-:-:S04]  /*05d0*/  @!P0 LEA R9, R9, R4, 0x18 ;  /* 0x0000000409098211 */ /* 0x002fc800078ec0ff */
[----:B------:R-:W-:Y:S01]  /*05e0*/  @!P0 LEA.HI R9, R0, R9, RZ, 0x1d ;  /* 0x0000000900098211 */ /* 0x000fe200078fe8ff */
[----:B0-----:R-:W-:-:S05]  /*05f0*/  FADD R2, R3, R2 ;  /* 0x0000000203027221 */ /* 0x001fca0000000000 */
[----:B------:R-:W0:Y:S02]  /*0600*/  SHFL.DOWN PT, R5, R2, 0x4, 0x1f ;  /* 0x08801f0002057f89 */ /* 0x000e2400000e0000 */
[----:B0-----:R-:W-:-:S05]  /*0610*/  FADD R5, R2, R5 ;  /* 0x0000000502057221 */ /* 0x001fca0000000000 */
[----:B------:R-:W0:Y:S02]  /*0620*/  SHFL.DOWN PT, R6, R5, 0x2, 0x1f ;  /* 0x08401f0005067f89 */ /* 0x000e2400000e0000 */
[----:B0-----:R-:W-:-:S05]  /*0630*/  FADD R6, R5, R6 ;  /* 0x0000000605067221 */ /* 0x001fca0000000000 */
[----:B------:R-:W0:Y:S02]  /*0640*/  SHFL.DOWN PT, R7, R6, 0x1, 0x1f ;  /* 0x08201f0006077f89 */ /* 0x000e2400000e0000 */
[----:B0-----:R-:W-:-:S05]  /*0650*/  FADD R2, R6, R7 ;  /* 0x0000000706027221 */ /* 0x001fca0000000000 */
[----:B------:R0:W-:Y:S01]  /*0660*/  @!P0 STS [R9], R2 ;  /* 0x0000000209008388 */ /* 0x0001e20000000800 */
[----:B------:R-:W-:Y:S06]  /*0670*/  BAR.SYNC.DEFER_BLOCKING 0x0 ;  /* 0x0000000000007b1d */ /* 0x000fec0000010000 */
[----:B------:R-:W-:Y:S05]  /*0680*/  @P1 EXIT ;  /* 0x000000000000194d */ /* 0x000fea0003800000 */
[----:B------:R-:W1:Y:S01]  /*0690*/  S2UR UR5, SR_CgaCtaId ;  /* 0x00000000000579c3 */ /* 0x000e620000008800 */
[----:B------:R-:W-:Y:S01]  /*06a0*/  UMOV UR4, 0x400 ;  /* 0x0000040000047882 */ /* 0x000fe20000000000 */
[----:B------:R-:W-:Y:S01]  /*06b0*/  ISETP.NE.AND P0, PT, R0, RZ, PT ;  /* 0x000000ff0000720c */ /* 0x000fe20003f05270 */
[----:B-1----:R-:W-:-:S06]  /*06c0*/  ULEA UR4, UR5, UR4, 0x18 ;  /* 0x0000000405047291 */ /* 0x002fcc000f8ec0ff */
[----:B0-----:R-:W-:-:S06]  /*06d0*/  LEA R2, R0, UR4, 0x2 ;  /* 0x0000000400027c11 */ /* 0x001fcc000f8e10ff */
[----:B------:R-:W0:Y:S04]  /*06e0*/  LDS R2, [R2] ;  /* 0x0000000002027984 */ /* 0x000e280000000800 */
[----:B0-----:R-:W0:Y:S02]  /*06f0*/  SHFL.DOWN PT, R3, R2, 0x10, 0x1f ;  /* 0x0a001f0002037f89 */ /* 0x001e2400000e0000 */
[----:B0-----:R-:W-:-:S05]  /*0700*/  FADD R3, R2, R3 ;  /* 0x0000000302037221 */ /* 0x001fca0000000000 */
[----:B------:R-:W0:Y:S02]  /*0710*/  SHFL.DOWN PT, R4, R3, 0x8, 0x1f ;  /* 0x09001f0003047f89 */ /* 0x000e2400000e0000 */
[----:B0-----:R-:W-:-:S05]  /*0720*/  FADD R4, R3, R4 ;  /* 0x0000000403047221 */ /* 0x001fca0000000000 */
[----:B------:R-:W0:Y:S02]  /*0730*/  SHFL.DOWN PT, R5, R4, 0x4, 0x1f ;  /* 0x08801f0004057f89 */ /* 0x000e2400000e0000 */
[----:B0-----:R-:W-:-:S05]  /*0740*/  FADD R5, R4, R5 ;  /* 0x0000000504057221 */ /* 0x001fca0000000000 */
[----:B------:R-:W0:Y:S02]  /*0750*/  SHFL.DOWN PT, R6, R5, 0x2, 0x1f ;  /* 0x08401f0005067f89 */ /* 0x000e2400000e0000 */
[----:B0-----:R-:W-:-:S05]  /*0760*/  FADD R6, R5, R6 ;  /* 0x0000000605067221 */ /* 0x001fca0000000000 */
[----:B------:R0:W1:Y:S01]  /*0770*/  SHFL.DOWN PT, R7, R6, 0x1, 0x1f ;  /* 0x08201f0006077f89 */ /* 0x00006200000e0000 */
[----:B------:R-:W-:Y:S05]  /*0780*/  @P0 EXIT ;  /* 0x000000000000094d */ /* 0x000fea0003800000 */
[----:B------:R-:W2:Y:S01]  /*0790*/  LDC.64 R2, c[0x0][0x398] ;  /* 0x0000e600ff027b82 */ /* 0x000ea20000000a00 */
[----:B-1----:R-:W-:-:S05]  /*07a0*/  FADD R7, R6, R7 ;  /* 0x0000000706077221 */ /* 0x002fca0000000000 */
[----:B--2---:R-:W-:Y:S01]  /*07b0*/  REDG.E.ADD.F32.FTZ.RN.STRONG.GPU desc[UR6][R2.64], R7 ;  /* 0x00000007020079a6 */ /* 0x004fe2000c12f306 */
[----:B------:R-:W-:Y:S05]  /*07c0*/  EXIT ;  /* 0x000000000000794d */ /* 0x000fea0003800000 */
.L_x_6:
[----:B------:R-:W-:-:S00]  /*07d0*/  BRA `(.L_x_6) ;  /* 0xfffffffc00fc7947 */ /* 0x000fc0000383ffff */
[----:B------:R-:W-:-:S00]  /*07e0*/  NOP ;  /* 0x0000000000007918 */ /* 0x000fc00000000000 */
        /* <DEDUP_REMOVED lines=9> */
.L_x_7:


//--------------------- .nv.shared._Z18dot_product_kernelPKfS0_iPf --------------------------
	.section	.nv.shared._Z18dot_product_kernelPKfS0_iPf,"aw",@nobits
	.sectionflags	@""
	.align	4
.nv.shared._Z18dot_product_kernelPKfS0_iPf:
	.zero		1056


//--------------------- .nv.shared.reserved.0     --------------------------
	.section	.nv.shared.reserved.0,"aw",@nobits
	.weak		__nv_reservedSMEM_offset_0_alias
	.size		__nv_reservedSMEM_offset_0_alias, 0, 64
	.other		__nv_reservedSMEM_offset_0_alias,@"STO_CUDA_RESERVED_SHARED STV_DEFAULT"
__nv_reservedSMEM_offset_0_alias:
	.zero		0
	.zero		64


//--------------------- .nv.constant0._Z18dot_product_kernelPKfS0_iPf --------------------------
	.section	.nv.constant0._Z18dot_product_kernelPKfS0_iPf,"a",@progbits
	.sectionflags	@""
	.align	4
.nv.constant0._Z18dot_product_kernelPKfS0_iPf:
	.zero		928


//--------------------- SYMBOLS --------------------------

	.type		.nv.reservedSmem.offset0,@object
	.size		.nv.reservedSmem.offset0,0x4
	.type		.nv.reservedSmem.cap,@object
	.size		.nv.reservedSmem.cap,0x4
